//
// Generated by NVIDIA NVVM Compiler
//
// Compiler Build ID: CL-36424714
// Cuda compilation tools, release 13.0, V13.0.88
// Based on NVVM 20.0.0
//

.version 9.0
.target sm_100
.address_size 64

	// .globl	_Z7hello2Dv
.extern .func  (.param .b32 func_retval0) vprintf
(
	.param .b64 vprintf_param_0,
	.param .b64 vprintf_param_1
)
;
.global .align 1 .b8 $str[60] = {73, 39, 109, 32, 116, 104, 114, 101, 97, 100, 32, 40, 37, 100, 44, 32, 37, 100, 41, 32, 105, 110, 32, 98, 108, 111, 99, 107, 32, 40, 37, 100, 44, 32, 37, 100, 41, 46, 32, 77, 121, 32, 71, 108, 111, 98, 97, 108, 32, 73, 100, 32, 105, 115, 58, 32, 37, 100, 10};

.visible .entry _Z7hello2Dv()
{
	.local .align 8 .b8 	__local_depot0[24];
	.reg .b64 	%SP;
	.reg .b64 	%SPL;
	.reg .b32 	%r<13>;
	.reg .b64 	%rd<5>;

	mov.u64 	%SPL, __local_depot0;
	cvta.local.u64 	%SP, %SPL;
	add.u64 	%rd1, %SP, 0;
	add.u64 	%rd2, %SPL, 0;
	mov.u32 	%r1, %ntid.y;
	mov.u32 	%r2, %ntid.x;
	mov.u32 	%r3, %nctaid.x;
	mov.u32 	%r4, %ctaid.y;
	mov.u32 	%r5, %ctaid.x;
	mad.lo.s32 	%r6, %r3, %r4, %r5;
	mov.u32 	%r7, %tid.y;
	mov.u32 	%r8, %tid.x;
	mad.lo.s32 	%r9, %r6, %r1, %r7;
	mad.lo.s32 	%r10, %r9, %r2, %r8;
	st.local.v2.u32 	[%rd2], {%r8, %r7};
	st.local.v2.u32 	[%rd2+8], {%r5, %r4};
	st.local.u32 	[%rd2+16], %r10;
	mov.u64 	%rd3, $str;
	cvta.global.u64 	%rd4, %rd3;
	{ // callseq 0, 0
	.param .b64 param0;
	st.param.b64 	[param0], %rd4;
	.param .b64 param1;
	st.param.b64 	[param1], %rd1;
	.param .b32 retval0;
	call.uni (retval0), 
	vprintf, 
	(
	param0, 
	param1
	);
	ld.param.b32 	%r11, [retval0];
	} // callseq 0
	ret;

}


// ===== COMPILED SASS (sm_100) =====

	.target	sm_100

	.elftype	@"ET_EXEC"


//--------------------- .note.nv.tkinfo           --------------------------
	.section	.note.nv.tkinfo,"",@"SHT_NOTE"
	.sectionflags	@"SHF_NOTE_NV_TKINFO"
	.tkinfo
        /*0018*/ 	.word	0x00000002
        /*0030*/ 	.string	""
        /*0030*/ 	.string	"ptxas"
        /*0030*/ 	.string	"Cuda compilation tools, release 13.0, V13.0.88"
        /*0030*/ 	.string	"Build cuda_13.0.r13.0/compiler.36424714_0"
        /*0030*/ 	.string	"-arch sm_100 -m 64 "



//--------------------- .note.nv.cuinfo           --------------------------
	.section	.note.nv.cuinfo,"",@"SHT_NOTE"
	.sectionflags	@"SHF_NOTE_NV_CUINFO"
        /*0018*/ 	.short	0x0002
        /*001a*/ 	.short	0x0064
        /*001c*/ 	.short	0x0082
	.zero		2


//--------------------- .nv.info                  --------------------------
	.section	.nv.info,"",@"SHT_CUDA_INFO"
	.align	4


	//----- nvinfo : EIATTR_REGCOUNT
	.align		4
        /*0000*/ 	.byte	0x04, 0x2f
        /*0002*/ 	.short	(.L_2 - .L_1)
	.align		4
.L_1:
        /*0004*/ 	.word	index@(_Z7hello2Dv)
        /*0008*/ 	.word	0x00000018


	//----- nvinfo : EIATTR_FRAME_SIZE
	.align		4
.L_2:
        /*000c*/ 	.byte	0x04, 0x11
        /*000e*/ 	.short	(.L_4 - .L_3)
	.align		4
.L_3:
        /*0010*/ 	.word	index@(_Z7hello2Dv)
        /*0014*/ 	.word	0x00000018


	//----- nvinfo : EIATTR_MIN_STACK_SIZE
	.align		4
.L_4:
        /*0018*/ 	.byte	0x04, 0x12
        /*001a*/ 	.short	(.L_6 - .L_5)
	.align		4
.L_5:
        /*001c*/ 	.word	index@(_Z7hello2Dv)
        /*0020*/ 	.word	0x00000018
.L_6:


//--------------------- .nv.compat                --------------------------
	.section	.nv.compat,"",@"SHT_CUDA_COMPAT_INFO"
	.align	4
        /*0000*/ 	.byte	0x02, 0x09, 0x00, 0x00, 0x02, 0x02, 0x01, 0x00, 0x02, 0x05, 0x05, 0x00, 0x03, 0x07, 0x01, 0x01
        /*0010*/ 	.byte	0x02, 0x03, 0x00, 0x00, 0x02, 0x06, 0x01, 0x00, 0x04, 0x0b, 0x08, 0x00, 0x09, 0x00, 0x00, 0x00
        /*0020*/ 	.byte	0x00, 0x00, 0x00, 0x00


//--------------------- .nv.info._Z7hello2Dv      --------------------------
	.section	.nv.info._Z7hello2Dv,"",@"SHT_CUDA_INFO"
	.sectionflags	@""
	.align	4


	//----- nvinfo : EIATTR_CUDA_API_VERSION
	.align		4
        /*0000*/ 	.byte	0x04, 0x37
        /*0002*/ 	.short	(.L_8 - .L_7)
.L_7:
        /*0004*/ 	.word	0x00000082


	//----- nvinfo : EIATTR_SPARSE_MMA_MASK
	.align		4
.L_8:
        /*0008*/ 	.byte	0x03, 0x50
        /*000a*/ 	.short	0x0000


	//----- nvinfo : EIATTR_MAXREG_COUNT
	.align		4
        /*000c*/ 	.byte	0x03, 0x1b
        /*000e*/ 	.short	0x00ff


	//----- nvinfo : EIATTR_EXTERNS
	.align		4
        /*0010*/ 	.byte	0x04, 0x0f
        /*0012*/ 	.short	(.L_10 - .L_9)


	//   ....[0]....
	.align		4
.L_9:
        /*0014*/ 	.word	index@(vprintf)


	//----- nvinfo : EIATTR_MERCURY_ISA_VERSION
	.align		4
.L_10:
        /*0018*/ 	.byte	0x03, 0x5f
        /*001a*/ 	.short	0x0101


	//----- nvinfo : EIATTR_VRC_CTA_INIT_COUNT
	.align		4
        /*001c*/ 	.byte	0x02, 0x4a
	.zero		1
	.zero		1


	//----- nvinfo : EIATTR_SYSCALL_OFFSETS
	.align		4
        /*0020*/ 	.byte	0x04, 0x46
        /*0022*/ 	.short	(.L_12 - .L_11)


	//   ....[0]....
.L_11:
        /*0024*/ 	.word	0x00000190


	//----- nvinfo : EIATTR_EXIT_INSTR_OFFSETS
	.align		4
.L_12:
        /*0028*/ 	.byte	0x04, 0x1c
        /*002a*/ 	.short	(.L_14 - .L_13)


	//   ....[0]....
.L_13:
        /*002c*/ 	.word	0x000001a0


	//----- nvinfo : EIATTR_SW_WAR
	.align		4
.L_14:
        /*0030*/ 	.byte	0x04, 0x36
        /*0032*/ 	.short	(.L_16 - .L_15)
.L_15:
        /*0034*/ 	.word	0x00000008
.L_16:


//--------------------- .nv.callgraph             --------------------------
	.section	.nv.callgraph,"",@"SHT_CUDA_CALLGRAPH"
	.align	4
	.sectionentsize	8
	.align		4
        /*0000*/ 	.word	0x00000000
	.align		4
        /*0004*/ 	.word	0xffffffff
	.align		4
        /*0008*/ 	.word	index@(_Z7hello2Dv)
	.align		4
        /*000c*/ 	.word	index@(vprintf)
	.align		4
        /*0010*/ 	.word	0x00000000
	.align		4
        /*0014*/ 	.word	0xfffffffe
	.align		4
        /*0018*/ 	.word	0x00000000
	.align		4
        /*001c*/ 	.word	0xfffffffd
	.align		4
        /*0020*/ 	.word	0x00000000
	.align		4
        /*0024*/ 	.word	0xfffffffc


//--------------------- .nv.constant4             --------------------------
	.section	.nv.constant4,"a",@progbits
	.align	8
	.align		8
.nv.constant4:
        /*0000*/ 	.dword	vprintf
	.align		8
        /*0008*/ 	.dword	$str


//--------------------- .text._Z7hello2Dv         --------------------------
	.section	.text._Z7hello2Dv,"ax",@progbits
	.align	128
        .global         _Z7hello2Dv
        .type           _Z7hello2Dv,@function
        .size           _Z7hello2Dv,(.L_x_2 - _Z7hello2Dv)
        .other          _Z7hello2Dv,@"STO_CUDA_ENTRY STV_DEFAULT"
_Z7hello2Dv:
.text._Z7hello2Dv:
[----:B------:R-:W0:Y:S01]  /*0000*/  LDC R1, c[0x0][0x37c] ;  /* 0x0000df00ff017b82 */ /* 0x000e220000000800 */
[----:B------:R-:W1:Y:S01]  /*0010*/  S2R R9, SR_CTAID.Y ;  /* 0x0000000000097919 */ /* 0x000e620000002600 */
[----:B------:R-:W2:Y:S01]  /*0020*/  LDCU UR5, c[0x0][0x2fc] ;  /* 0x00005f80ff0577ac */ /* 0x000ea20008000800 */
[----:B------:R-:W-:Y:S01]  /*0030*/  MOV R2, 0x0 ;  /* 0x0000000000027802 */ /* 0x000fe20000000f00 */
[----:B0-----:R-:W-:Y:S01]  /*0040*/  VIADD R1, R1, 0xffffffe8 ;  /* 0xffffffe801017836 */ /* 0x001fe20000000000 */
[----:B------:R-:W1:Y:S01]  /*0050*/  S2R R8, SR_CTAID.X ;  /* 0x0000000000087919 */ /* 0x000e620000002500 */
[----:B------:R-:W0:Y:S01]  /*0060*/  LDCU UR4, c[0x0][0x364] ;  /* 0x00006c80ff0477ac */ /* 0x000e220008000800 */
[----:B------:R-:W0:Y:S01]  /*0070*/  S2R R11, SR_TID.Y ;  /* 0x00000000000b7919 */ /* 0x000e220000002200 */
[----:B------:R-:W3:Y:S01]  /*0080*/  LDCU UR6, c[0x0][0x360] ;  /* 0x00006c00ff0677ac */ /* 0x000ee20008000800 */
[----:B------:R-:W3:Y:S01]  /*0090*/  S2R R10, SR_TID.X ;  /* 0x00000000000a7919 */ /* 0x000ee20000002100 */
[----:B------:R-:W1:Y:S02]  /*00a0*/  LDCU UR7, c[0x0][0x370] ;  /* 0x00006e00ff0777ac */ /* 0x000e640008000800 */
[----:B-1----:R-:W-:Y:S01]  /*00b0*/  IMAD R0, R9, UR7, R8 ;  /* 0x0000000709007c24 */ /* 0x002fe2000f8e0208 */
[----:B------:R1:W-:Y:S03]  /*00c0*/  STL.64 [R1+0x8], R8 ;  /* 0x0000080801007387 */ /* 0x0003e60000100a00 */
[----:B0-----:R-:W-:Y:S01]  /*00d0*/  IMAD R3, R0, UR4, R11 ;  /* 0x0000000400037c24 */ /* 0x001fe2000f8e020b */
[----:B------:R-:W0:Y:S03]  /*00e0*/  LDCU UR4, c[0x0][0x2f8] ;  /* 0x00005f00ff0477ac */ /* 0x000e260008000800 */
[----:B---3--:R-:W-:Y:S01]  /*00f0*/  IMAD R0, R3, UR6, R10 ;  /* 0x0000000603007c24 */ /* 0x008fe2000f8e020a */
[----:B------:R1:W-:Y:S01]  /*0100*/  STL.64 [R1], R10 ;  /* 0x0000000a01007387 */ /* 0x0003e20000100a00 */
[----:B------:R-:W3:Y:S01]  /*0110*/  LDC.64 R2, c[0x4][R2] ;  /* 0x0100000002027b82 */ /* 0x000ee20000000a00 */
[----:B------:R-:W4:Y:S02]  /*0120*/  LDCU.64 UR6, c[0x4][0x8] ;  /* 0x01000100ff0677ac */ /* 0x000f240008000a00 */
[----:B------:R1:W-:Y:S01]  /*0130*/  STL [R1+0x10], R0 ;  /* 0x0000100001007387 */ /* 0x0003e20000100800 */
[----:B0-----:R-:W-:-:S04]  /*0140*/  IADD3 R6, P0, PT, R1, UR4, RZ ;  /* 0x0000000401067c10 */ /* 0x001fc8000ff1e0ff */
[----:B--2---:R-:W-:Y:S01]  /*0150*/  IADD3.X R7, PT, PT, RZ, UR5, RZ, P0, !PT ;  /* 0x00000005ff077c10 */ /* 0x004fe200087fe4ff */
[----:B----4-:R-:W-:Y:S01]  /*0160*/  IMAD.U32 R4, RZ, RZ, UR6 ;  /* 0x00000006ff047e24 */ /* 0x010fe2000f8e00ff */
[----:B-1----:R-:W-:-:S07]  /*0170*/  MOV R5, UR7 ;  /* 0x0000000700057c02 */ /* 0x002fce0008000f00 */
[----:B------:R-:W-:-:S07]  /*0180*/  LEPC R20, `(.L_x_0) ;  /* 0x000000001014794e */ /* 0x000fce0000000000 */
[----:B---3--:R-:W-:Y:S05]  /*0190*/  CALL.ABS.NOINC R2 ;  /* 0x0000000002007343 */ /* 0x008fea0003c00000 */
.L_x_0:
[----:B------:R-:W-:Y:S05]  /*01a0*/  EXIT ;  /* 0x000000000000794d */ /* 0x000fea0003800000 */
.L_x_1:
[----:B------:R-:W-:-:S00]  /*01b0*/  BRA `(.L_x_1) ;  /* 0xfffffffc00fc7947 */ /* 0x000fc0000383ffff */
[----:B------:R-:W-:-:S00]  /*01c0*/  NOP ;  /* 0x0000000000007918 */ /* 0x000fc00000000000 */
        /* <DEDUP_REMOVED lines=11> */
.L_x_2:


//--------------------- .nv.global.init           --------------------------
	.section	.nv.global.init,"aw",@progbits
.nv.global.init:
	.type		$str,@object
	.size		$str,(.L_0 - $str)
$str:
        /*0000*/ 	.byte	0x49, 0x27, 0x6d, 0x20, 0x74, 0x68, 0x72, 0x65, 0x61, 0x64, 0x20, 0x28, 0x25, 0x64, 0x2c, 0x20
        /*0010*/ 	.byte	0x25, 0x64, 0x29, 0x20, 0x69, 0x6e, 0x20, 0x62, 0x6c, 0x6f, 0x63, 0x6b, 0x20, 0x28, 0x25, 0x64
        /*0020*/ 	.byte	0x2c, 0x20, 0x25, 0x64, 0x29, 0x2e, 0x20, 0x4d, 0x79, 0x20, 0x47, 0x6c, 0x6f, 0x62, 0x61, 0x6c
        /*0030*/ 	.byte	0x20, 0x49, 0x64, 0x20, 0x69, 0x73, 0x3a, 0x20, 0x25, 0x64, 0x0a, 0x00
.L_0:


//--------------------- .nv.shared.reserved.0     --------------------------
	.section	.nv.shared.reserved.0,"aw",@nobits
	.weak		__nv_reservedSMEM_offset_0_alias
	.size		__nv_reservedSMEM_offset_0_alias, 0, 64
	.other		__nv_reservedSMEM_offset_0_alias,@"STO_CUDA_RESERVED_SHARED STV_DEFAULT"
__nv_reservedSMEM_offset_0_alias:
	.zero		0
	.zero		64


//--------------------- .nv.constant0._Z7hello2Dv --------------------------
	.section	.nv.constant0._Z7hello2Dv,"a",@progbits
	.sectionflags	@""
	.align	4
.nv.constant0._Z7hello2Dv:
	.zero		896


//--------------------- SYMBOLS --------------------------

	.type		.nv.reservedSmem.offset0,@object
	.size		.nv.reservedSmem.offset0,0x4
	.type		vprintf,@function
